//
// Generated by NVIDIA NVVM Compiler
//
// Compiler Build ID: CL-36424714
// Cuda compilation tools, release 13.0, V13.0.88
// Based on NVVM 20.0.0
//

.version 9.0
.target sm_100
.address_size 64

	// .globl	_Z10cuda_hellov
.extern .func  (.param .b32 func_retval0) vprintf
(
	.param .b64 vprintf_param_0,
	.param .b64 vprintf_param_1
)
;
.global .align 1 .b8 $str[56] = {32, 32, 104, 101, 108, 108, 111, 32, 102, 114, 111, 109, 32, 99, 117, 100, 97, 95, 104, 101, 108, 108, 111, 32, 98, 108, 111, 99, 107, 40, 37, 50, 117, 44, 37, 50, 117, 41, 32, 116, 104, 114, 101, 97, 100, 40, 37, 50, 117, 44, 37, 50, 117, 41, 10};

.visible .entry _Z10cuda_hellov()
{
	.local .align 16 .b8 	__local_depot0[16];
	.reg .b64 	%SP;
	.reg .b64 	%SPL;
	.reg .b32 	%r<7>;
	.reg .b64 	%rd<5>;

	mov.u64 	%SPL, __local_depot0;
	cvta.local.u64 	%SP, %SPL;
	add.u64 	%rd1, %SP, 0;
	add.u64 	%rd2, %SPL, 0;
	mov.u32 	%r1, %ctaid.x;
	mov.u32 	%r2, %ctaid.y;
	mov.u32 	%r3, %tid.x;
	mov.u32 	%r4, %tid.y;
	st.local.v4.u32 	[%rd2], {%r1, %r2, %r3, %r4};
	mov.u64 	%rd3, $str;
	cvta.global.u64 	%rd4, %rd3;
	{ // callseq 0, 0
	.param .b64 param0;
	st.param.b64 	[param0], %rd4;
	.param .b64 param1;
	st.param.b64 	[param1], %rd1;
	.param .b32 retval0;
	call.uni (retval0), 
	vprintf, 
	(
	param0, 
	param1
	);
	ld.param.b32 	%r5, [retval0];
	} // callseq 0
	ret;

}


// ===== COMPILED SASS (sm_100) =====

	.target	sm_100

	.elftype	@"ET_EXEC"


//--------------------- .note.nv.tkinfo           --------------------------
	.section	.note.nv.tkinfo,"",@"SHT_NOTE"
	.sectionflags	@"SHF_NOTE_NV_TKINFO"
	.tkinfo
        /*0018*/ 	.word	0x00000002
        /*0030*/ 	.string	""
        /*0030*/ 	.string	"ptxas"
        /*0030*/ 	.string	"Cuda compilation tools, release 13.0, V13.0.88"
        /*0030*/ 	.string	"Build cuda_13.0.r13.0/compiler.36424714_0"
        /*0030*/ 	.string	"-arch sm_100 -m 64 "



//--------------------- .note.nv.cuinfo           --------------------------
	.section	.note.nv.cuinfo,"",@"SHT_NOTE"
	.sectionflags	@"SHF_NOTE_NV_CUINFO"
        /*0018*/ 	.short	0x0002
        /*001a*/ 	.short	0x0064
        /*001c*/ 	.short	0x0082
	.zero		2


//--------------------- .nv.info                  --------------------------
	.section	.nv.info,"",@"SHT_CUDA_INFO"
	.align	4


	//----- nvinfo : EIATTR_REGCOUNT
	.align		4
        /*0000*/ 	.byte	0x04, 0x2f
        /*0002*/ 	.short	(.L_2 - .L_1)
	.align		4
.L_1:
        /*0004*/ 	.word	index@(_Z10cuda_hellov)
        /*0008*/ 	.word	0x00000018


	//----- nvinfo : EIATTR_FRAME_SIZE
	.align		4
.L_2:
        /*000c*/ 	.byte	0x04, 0x11
        /*000e*/ 	.short	(.L_4 - .L_3)
	.align		4
.L_3:
        /*0010*/ 	.word	index@(_Z10cuda_hellov)
        /*0014*/ 	.word	0x00000010


	//----- nvinfo : EIATTR_MIN_STACK_SIZE
	.align		4
.L_4:
        /*0018*/ 	.byte	0x04, 0x12
        /*001a*/ 	.short	(.L_6 - .L_5)
	.align		4
.L_5:
        /*001c*/ 	.word	index@(_Z10cuda_hellov)
        /*0020*/ 	.word	0x00000010
.L_6:


//--------------------- .nv.compat                --------------------------
	.section	.nv.compat,"",@"SHT_CUDA_COMPAT_INFO"
	.align	4
        /*0000*/ 	.byte	0x02, 0x09, 0x00, 0x00, 0x02, 0x02, 0x01, 0x00, 0x02, 0x05, 0x05, 0x00, 0x03, 0x07, 0x01, 0x01
        /*0010*/ 	.byte	0x02, 0x03, 0x00, 0x00, 0x02, 0x06, 0x01, 0x00, 0x04, 0x0b, 0x08, 0x00, 0x09, 0x00, 0x00, 0x00
        /*0020*/ 	.byte	0x00, 0x00, 0x00, 0x00


//--------------------- .nv.info._Z10cuda_hellov  --------------------------
	.section	.nv.info._Z10cuda_hellov,"",@"SHT_CUDA_INFO"
	.sectionflags	@""
	.align	4


	//----- nvinfo : EIATTR_CUDA_API_VERSION
	.align		4
        /*0000*/ 	.byte	0x04, 0x37
        /*0002*/ 	.short	(.L_8 - .L_7)
.L_7:
        /*0004*/ 	.word	0x00000082


	//----- nvinfo : EIATTR_SPARSE_MMA_MASK
	.align		4
.L_8:
        /*0008*/ 	.byte	0x03, 0x50
        /*000a*/ 	.short	0x0000


	//----- nvinfo : EIATTR_MAXREG_COUNT
	.align		4
        /*000c*/ 	.byte	0x03, 0x1b
        /*000e*/ 	.short	0x00ff


	//----- nvinfo : EIATTR_EXTERNS
	.align		4
        /*0010*/ 	.byte	0x04, 0x0f
        /*0012*/ 	.short	(.L_10 - .L_9)


	//   ....[0]....
	.align		4
.L_9:
        /*0014*/ 	.word	index@(vprintf)


	//----- nvinfo : EIATTR_MERCURY_ISA_VERSION
	.align		4
.L_10:
        /*0018*/ 	.byte	0x03, 0x5f
        /*001a*/ 	.short	0x0101


	//----- nvinfo : EIATTR_VRC_CTA_INIT_COUNT
	.align		4
        /*001c*/ 	.byte	0x02, 0x4a
	.zero		1
	.zero		1


	//----- nvinfo : EIATTR_SYSCALL_OFFSETS
	.align		4
        /*0020*/ 	.byte	0x04, 0x46
        /*0022*/ 	.short	(.L_12 - .L_11)


	//   ....[0]....
.L_11:
        /*0024*/ 	.word	0x00000110


	//----- nvinfo : EIATTR_EXIT_INSTR_OFFSETS
	.align		4
.L_12:
        /*0028*/ 	.byte	0x04, 0x1c
        /*002a*/ 	.short	(.L_14 - .L_13)


	//   ....[0]....
.L_13:
        /*002c*/ 	.word	0x00000120


	//----- nvinfo : EIATTR_SW_WAR
	.align		4
.L_14:
        /*0030*/ 	.byte	0x04, 0x36
        /*0032*/ 	.short	(.L_16 - .L_15)
.L_15:
        /*0034*/ 	.word	0x00000008
.L_16:


//--------------------- .nv.callgraph             --------------------------
	.section	.nv.callgraph,"",@"SHT_CUDA_CALLGRAPH"
	.align	4
	.sectionentsize	8
	.align		4
        /*0000*/ 	.word	0x00000000
	.align		4
        /*0004*/ 	.word	0xffffffff
	.align		4
        /*0008*/ 	.word	index@(_Z10cuda_hellov)
	.align		4
        /*000c*/ 	.word	index@(vprintf)
	.align		4
        /*0010*/ 	.word	0x00000000
	.align		4
        /*0014*/ 	.word	0xfffffffe
	.align		4
        /*0018*/ 	.word	0x00000000
	.align		4
        /*001c*/ 	.word	0xfffffffd
	.align		4
        /*0020*/ 	.word	0x00000000
	.align		4
        /*0024*/ 	.word	0xfffffffc


//--------------------- .nv.constant4             --------------------------
	.section	.nv.constant4,"a",@progbits
	.align	8
	.align		8
.nv.constant4:
        /*0000*/ 	.dword	vprintf
	.align		8
        /*0008*/ 	.dword	$str


//--------------------- .text._Z10cuda_hellov     --------------------------
	.section	.text._Z10cuda_hellov,"ax",@progbits
	.align	128
        .global         _Z10cuda_hellov
        .type           _Z10cuda_hellov,@function
        .size           _Z10cuda_hellov,(.L_x_2 - _Z10cuda_hellov)
        .other          _Z10cuda_hellov,@"STO_CUDA_ENTRY STV_DEFAULT"
_Z10cuda_hellov:
.text._Z10cuda_hellov:
[----:B------:R-:W0:Y:S01]  /*0000*/  LDC R1, c[0x0][0x37c] ;  /* 0x0000df00ff017b82 */ /* 0x000e220000000800 */
[----:B------:R-:W1:Y:S01]  /*0010*/  S2R R8, SR_CTAID.X ;  /* 0x0000000000087919 */ /* 0x000e620000002500 */
[----:B0-----:R-:W-:Y:S01]  /*0020*/  VIADD R1, R1, 0xfffffff0 ;  /* 0xfffffff001017836 */ /* 0x001fe20000000000 */
[----:B------:R-:W-:Y:S01]  /*0030*/  MOV R0, 0x0 ;  /* 0x0000000000007802 */ /* 0x000fe20000000f00 */
[----:B------:R-:W0:Y:S01]  /*0040*/  LDCU UR4, c[0x0][0x2f8] ;  /* 0x00005f00ff0477ac */ /* 0x000e220008000800 */
[----:B------:R-:W1:Y:S03]  /*0050*/  S2R R9, SR_CTAID.Y ;  /* 0x0000000000097919 */ /* 0x000e660000002600 */
[----:B------:R2:W3:Y:S01]  /*0060*/  LDC.64 R2, c[0x4][R0] ;  /* 0x0100000000027b82 */ /* 0x0004e20000000a00 */
[----:B------:R-:W4:Y:S01]  /*0070*/  LDCU.64 UR6, c[0x4][0x8] ;  /* 0x01000100ff0677ac */ /* 0x000f220008000a00 */
[----:B------:R-:W1:Y:S01]  /*0080*/  S2R R10, SR_TID.X ;  /* 0x00000000000a7919 */ /* 0x000e620000002100 */
[----:B------:R-:W5:Y:S01]  /*0090*/  LDCU UR5, c[0x0][0x2fc] ;  /* 0x00005f80ff0577ac */ /* 0x000f620008000800 */
[----:B------:R-:W1:Y:S01]  /*00a0*/  S2R R11, SR_TID.Y ;  /* 0x00000000000b7919 */ /* 0x000e620000002200 */
[----:B0-----:R-:W-:Y:S01]  /*00b0*/  IADD3 R6, P0, PT, R1, UR4, RZ ;  /* 0x0000000401067c10 */ /* 0x001fe2000ff1e0ff */
[----:B----4-:R-:W-:Y:S01]  /*00c0*/  IMAD.U32 R4, RZ, RZ, UR6 ;  /* 0x00000006ff047e24 */ /* 0x010fe2000f8e00ff */
[----:B------:R-:W-:-:S03]  /*00d0*/  MOV R5, UR7 ;  /* 0x0000000700057c02 */ /* 0x000fc60008000f00 */
[----:B-----5:R-:W-:Y:S01]  /*00e0*/  IMAD.X R7, RZ, RZ, UR5, P0 ;  /* 0x00000005ff077e24 */ /* 0x020fe200080e06ff */
[----:B-1----:R2:W-:Y:S07]  /*00f0*/  STL.128 [R1], R8 ;  /* 0x0000000801007387 */ /* 0x0025ee0000100c00 */
[----:B------:R-:W-:-:S07]  /*0100*/  LEPC R20, `(.L_x_0) ;  /* 0x000000001014794e */ /* 0x000fce0000000000 */
[----:B--23--:R-:W-:Y:S05]  /*0110*/  CALL.ABS.NOINC R2 ;  /* 0x0000000002007343 */ /* 0x00cfea0003c00000 */
.L_x_0:
[----:B------:R-:W-:Y:S05]  /*0120*/  EXIT ;  /* 0x000000000000794d */ /* 0x000fea0003800000 */
.L_x_1:
[----:B------:R-:W-:-:S00]  /*0130*/  BRA `(.L_x_1) ;  /* 0xfffffffc00fc7947 */ /* 0x000fc0000383ffff */
[----:B------:R-:W-:-:S00]  /*0140*/  NOP ;  /* 0x0000000000007918 */ /* 0x000fc00000000000 */
        /* <DEDUP_REMOVED lines=11> */
.L_x_2:


//--------------------- .nv.global.init           --------------------------
	.section	.nv.global.init,"aw",@progbits
.nv.global.init:
	.type		$str,@object
	.size		$str,(.L_0 - $str)
$str:
        /*0000*/ 	.byte	0x20, 0x20, 0x68, 0x65, 0x6c, 0x6c, 0x6f, 0x20, 0x66, 0x72, 0x6f, 0x6d, 0x20, 0x63, 0x75, 0x64
        /*0010*/ 	.byte	0x61, 0x5f, 0x68, 0x65, 0x6c, 0x6c, 0x6f, 0x20, 0x62, 0x6c, 0x6f, 0x63, 0x6b, 0x28, 0x25, 0x32
        /*0020*/ 	.byte	0x75, 0x2c, 0x25, 0x32, 0x75, 0x29, 0x20, 0x74, 0x68, 0x72, 0x65, 0x61, 0x64, 0x28, 0x25, 0x32
        /*0030*/ 	.byte	0x75, 0x2c, 0x25, 0x32, 0x75, 0x29, 0x0a, 0x00
.L_0:


//--------------------- .nv.shared.reserved.0     --------------------------
	.section	.nv.shared.reserved.0,"aw",@nobits
	.weak		__nv_reservedSMEM_offset_0_alias
	.size		__nv_reservedSMEM_offset_0_alias, 0, 64
	.other		__nv_reservedSMEM_offset_0_alias,@"STO_CUDA_RESERVED_SHARED STV_DEFAULT"
__nv_reservedSMEM_offset_0_alias:
	.zero		0
	.zero		64


//--------------------- .nv.constant0._Z10cuda_hellov --------------------------
	.section	.nv.constant0._Z10cuda_hellov,"a",@progbits
	.sectionflags	@""
	.align	4
.nv.constant0._Z10cuda_hellov:
	.zero		896


//--------------------- SYMBOLS --------------------------

	.type		.nv.reservedSmem.offset0,@object
	.size		.nv.reservedSmem.offset0,0x4
	.type		vprintf,@function
